	.headerflags	@"EF_CUDA_TEXMODE_UNIFIED EF_CUDA_64BIT_ADDRESS EF_CUDA_ACCELERATORS EF_CUDA_SM90 EF_CUDA_VIRTUAL_SM(EF_CUDA_SM90)"
	.elftype	@"ET_EXEC"


//--------------------- .nv.info                  --------------------------
	.section	.nv.info,"",@"SHT_CUDA_INFO"
	.align	4


	//----- nvinfo : EIATTR_REGCOUNT
	.align		4
        /*0000*/ 	.byte	0x04, 0x2f
        /*0002*/ 	.short	(.L_1 - .L_0)
	.align		4
.L_0:
        /*0004*/ 	.word	index@(triton_poi_fused__unsafe_index_add_mul_sub_34)
        /*0008*/ 	.word	0x00000012


	//----- nvinfo : EIATTR_MIN_STACK_SIZE
	.align		4
.L_1:
        /*000c*/ 	.byte	0x04, 0x12
        /*000e*/ 	.short	(.L_3 - .L_2)
	.align		4
.L_2:
        /*0010*/ 	.word	index@(triton_poi_fused__unsafe_index_add_mul_sub_34)
        /*0014*/ 	.word	0x00000000


	//----- nvinfo : EIATTR_FRAME_SIZE
	.align		4
.L_3:
        /*0018*/ 	.byte	0x04, 0x11
        /*001a*/ 	.short	(.L_5 - .L_4)
	.align		4
.L_4:
        /*001c*/ 	.word	index@(triton_poi_fused__unsafe_index_add_mul_sub_34)
        /*0020*/ 	.word	0x00000000


	//----- nvinfo : EIATTR_MIN_STACK_SIZE
	.align		4
.L_5:
        /*0024*/ 	.byte	0x04, 0x12
        /*0026*/ 	.short	(.L_7 - .L_6)
	.align		4
.L_6:
        /*0028*/ 	.word	index@(triton_poi_fused__unsafe_index_add_mul_sub_34)
        /*002c*/ 	.word	0x00000000
.L_7:


//--------------------- .nv.info.triton_poi_fused__unsafe_index_add_mul_sub_34 --------------------------
	.section	.nv.info.triton_poi_fused__unsafe_index_add_mul_sub_34,"",@"SHT_CUDA_INFO"
	.sectionflags	@""
	.align	4


	//----- nvinfo : EIATTR_CUDA_API_VERSION
	.align		4
        /*0000*/ 	.byte	0x04, 0x37
        /*0002*/ 	.short	(.L_9 - .L_8)
.L_8:
        /*0004*/ 	.word	0x0000007c


	//----- nvinfo : EIATTR_KPARAM_INFO
	.align		4
.L_9:
        /*0008*/ 	.byte	0x04, 0x17
        /*000a*/ 	.short	(.L_11 - .L_10)
.L_10:
        /*000c*/ 	.word	0x00000000
        /*0010*/ 	.short	0x0006
        /*0012*/ 	.short	0x0030
        /*0014*/ 	.byte	0x00, 0xf0, 0x11, 0x00


	//----- nvinfo : EIATTR_KPARAM_INFO
	.align		4
.L_11:
        /*0018*/ 	.byte	0x04, 0x17
        /*001a*/ 	.short	(.L_13 - .L_12)
.L_12:
        /*001c*/ 	.word	0x00000000
        /*0020*/ 	.short	0x0005
        /*0022*/ 	.short	0x0028
        /*0024*/ 	.byte	0x00, 0xf4, 0x21, 0x00


	//----- nvinfo : EIATTR_KPARAM_INFO
	.align		4
.L_13:
        /*0028*/ 	.byte	0x04, 0x17
        /*002a*/ 	.short	(.L_15 - .L_14)
.L_14:
        /*002c*/ 	.word	0x00000000
        /*0030*/ 	.short	0x0004
        /*0032*/ 	.short	0x0020
        /*0034*/ 	.byte	0x00, 0xf4, 0x21, 0x00


	//----- nvinfo : EIATTR_KPARAM_INFO
	.align		4
.L_15:
        /*0038*/ 	.byte	0x04, 0x17
        /*003a*/ 	.short	(.L_17 - .L_16)
.L_16:
        /*003c*/ 	.word	0x00000000
        /*0040*/ 	.short	0x0003
        /*0042*/ 	.short	0x0018
        /*0044*/ 	.byte	0x00, 0xf4, 0x21, 0x00


	//----- nvinfo : EIATTR_KPARAM_INFO
	.align		4
.L_17:
        /*0048*/ 	.byte	0x04, 0x17
        /*004a*/ 	.short	(.L_19 - .L_18)
.L_18:
        /*004c*/ 	.word	0x00000000
        /*0050*/ 	.short	0x0002
        /*0052*/ 	.short	0x0010
        /*0054*/ 	.byte	0x00, 0xf4, 0x21, 0x00


	//----- nvinfo : EIATTR_KPARAM_INFO
	.align		4
.L_19:
        /*0058*/ 	.byte	0x04, 0x17
        /*005a*/ 	.short	(.L_21 - .L_20)
.L_20:
        /*005c*/ 	.word	0x00000000
        /*0060*/ 	.short	0x0001
        /*0062*/ 	.short	0x0008
        /*0064*/ 	.byte	0x00, 0xf4, 0x21, 0x00


	//----- nvinfo : EIATTR_KPARAM_INFO
	.align		4
.L_21:
        /*0068*/ 	.byte	0x04, 0x17
        /*006a*/ 	.short	(.L_23 - .L_22)
.L_22:
        /*006c*/ 	.word	0x00000000
        /*0070*/ 	.short	0x0000
        /*0072*/ 	.short	0x0000
        /*0074*/ 	.byte	0x00, 0xf4, 0x21, 0x00


	//----- nvinfo : EIATTR_SPARSE_MMA_MASK
	.align		4
.L_23:
        /*0078*/ 	.byte	0x03, 0x50
        /*007a*/ 	.short	0x0000


	//----- nvinfo : EIATTR_MAXREG_COUNT
	.align		4
        /*007c*/ 	.byte	0x03, 0x1b
        /*007e*/ 	.short	0x00ff


	//----- nvinfo : EIATTR_EXIT_INSTR_OFFSETS
	.align		4
        /*0080*/ 	.byte	0x04, 0x1c
        /*0082*/ 	.short	(.L_25 - .L_24)


	//   ....[0]....
.L_24:
        /*0084*/ 	.word	0x00000460


	//----- nvinfo : EIATTR_REQNTID
	.align		4
.L_25:
        /*0088*/ 	.byte	0x04, 0x10
        /*008a*/ 	.short	(.L_27 - .L_26)
.L_26:
        /*008c*/ 	.word	0x00000080
        /*0090*/ 	.word	0x00000001
        /*0094*/ 	.word	0x00000001


	//----- nvinfo : EIATTR_CBANK_PARAM_SIZE
	.align		4
.L_27:
        /*0098*/ 	.byte	0x03, 0x19
        /*009a*/ 	.short	0x0034


	//----- nvinfo : EIATTR_PARAM_CBANK
	.align		4
        /*009c*/ 	.byte	0x04, 0x0a
        /*009e*/ 	.short	(.L_29 - .L_28)
	.align		4
.L_28:
        /*00a0*/ 	.word	index@(.nv.constant0.triton_poi_fused__unsafe_index_add_mul_sub_34)
        /*00a4*/ 	.short	0x0210
        /*00a6*/ 	.short	0x0034


	//----- nvinfo : EIATTR_SW_WAR
	.align		4
.L_29:
        /*00a8*/ 	.byte	0x04, 0x36
        /*00aa*/ 	.short	(.L_31 - .L_30)
.L_30:
        /*00ac*/ 	.word	0x00000008
.L_31:


//--------------------- .nv.callgraph             --------------------------
	.section	.nv.callgraph,"",@"SHT_CUDA_CALLGRAPH"
	.align	4
	.sectionentsize	8
	.align		4
        /*0000*/ 	.word	0x00000000
	.align		4
        /*0004*/ 	.word	0xffffffff
	.align		4
        /*0008*/ 	.word	0x00000000
	.align		4
        /*000c*/ 	.word	0xfffffffe
	.align		4
        /*0010*/ 	.word	0x00000000
	.align		4
        /*0014*/ 	.word	0xfffffffd
	.align		4
        /*0018*/ 	.word	0x00000000
	.align		4
        /*001c*/ 	.word	0xfffffffc


//--------------------- .text.triton_poi_fused__unsafe_index_add_mul_sub_34 --------------------------
	.section	.text.triton_poi_fused__unsafe_index_add_mul_sub_34,"ax",@progbits
	.align	128
        .global         triton_poi_fused__unsafe_index_add_mul_sub_34
        .type           triton_poi_fused__unsafe_index_add_mul_sub_34,@function
        .size           triton_poi_fused__unsafe_index_add_mul_sub_34,(.L_x_1 - triton_poi_fused__unsafe_index_add_mul_sub_34)
        .other          triton_poi_fused__unsafe_index_add_mul_sub_34,@"STO_CUDA_ENTRY STV_DEFAULT"
triton_poi_fused__unsafe_index_add_mul_sub_34:
.text.triton_poi_fused__unsafe_index_add_mul_sub_34:
[----:B------:R-:W-:Y:S01]  /*0000*/  LDC R1, c[0x0][0x28] ;  /* 0x00000a00ff017b82 */ /* 0x000fe20000000800 */
[----:B------:R-:W1:Y:S07]  /*0010*/  S2R R0, SR_TID.X ;  /* 0x0000000000007919 */ /* 0x000e6e0000002100 */
[----:B------:R-:W2:Y:S01]  /*0020*/  LDC.64 R8, c[0x0][0x218] ;  /* 0x00008600ff087b82 */ /* 0x000ea20000000a00 */
[----:B------:R-:W-:Y:S01]  /*0030*/  ULDC.64 UR4, c[0x0][0x208] ;  /* 0x0000820000047ab9 */ /* 0x000fe20000000a00 */
[----:B------:R-:W-:Y:S01]  /*0040*/  ULDC.64 UR6, c[0x0][0x220] ;  /* 0x0000880000067ab9 */ /* 0x000fe20000000a00 */
[----:B------:R-:W3:Y:S05]  /*0050*/  S2R R3, SR_CTAID.X ;  /* 0x0000000000037919 */ /* 0x000eea0000002500 */
[----:B------:R-:W4:Y:S01]  /*0060*/  LDC.64 R6, c[0x0][0x228] ;  /* 0x00008a00ff067b82 */ /* 0x000f220000000a00 */
[----:B-1----:R-:W-:-:S05]  /*0070*/  LOP3.LUT R0, R0, 0x7f, RZ, 0xc0, !PT ;  /* 0x0000007f00007812 */ /* 0x002fca00078ec0ff */
[----:B---3--:R-:W-:-:S05]  /*0080*/  IMAD R0, R3, 0x80, R0 ;  /* 0x0000008003007824 */ /* 0x008fca00078e0200 */
[----:B------:R-:W-:-:S04]  /*0090*/  SHF.R.S32.HI R5, RZ, 0x1f, R0 ;  /* 0x0000001fff057819 */ /* 0x000fc80000011400 */
[----:B------:R-:W-:Y:S02]  /*00a0*/  LEA.HI R2, R5, R0, RZ, 0x3 ;  /* 0x0000000005027211 */ /* 0x000fe400078f18ff */
[----:B------:R-:W1:Y:S02]  /*00b0*/  LDC.64 R4, c[0x0][0x210] ;  /* 0x00008400ff047b82 */ /* 0x000e640000000a00 */
[----:B------:R-:W-:Y:S02]  /*00c0*/  LOP3.LUT R11, R2, 0xfffffff8, RZ, 0xc0, !PT ;  /* 0xfffffff8020b7812 */ /* 0x000fe400078ec0ff */
[----:B------:R-:W-:-:S03]  /*00d0*/  SHF.R.S32.HI R10, RZ, 0x3, R2 ;  /* 0x00000003ff0a7819 */ /* 0x000fc60000011402 */
[----:B------:R-:W-:Y:S01]  /*00e0*/  IMAD.IADD R2, R0, 0x1, -R11 ;  /* 0x0000000100027824 */ /* 0x000fe200078e0a0b */
[----:B------:R-:W-:-:S03]  /*00f0*/  LEA.HI R11, R10, R10, RZ, 0x3 ;  /* 0x0000000a0a0b7211 */ /* 0x000fc600078f18ff */
[----:B--2---:R-:W-:Y:S01]  /*0100*/  IMAD.WIDE R8, R2, 0x8, R8 ;  /* 0x0000000802087825 */ /* 0x004fe200078e0208 */
[----:B------:R-:W-:-:S03]  /*0110*/  LOP3.LUT R11, R11, 0xfffffff8, RZ, 0xc0, !PT ;  /* 0xfffffff80b0b7812 */ /* 0x000fc600078ec0ff */
[----:B----4-:R-:W-:Y:S02]  /*0120*/  IMAD.WIDE R6, R2, 0x8, R6 ;  /* 0x0000000802067825 */ /* 0x010fe400078e0206 */
[----:B------:R-:W2:Y:S02]  /*0130*/  LDG.E.EL.64 R8, desc[UR4][R8.64] ;  /* 0x0000000408087981 */ /* 0x000ea4000c2e1b00 */
[----:B------:R-:W-:Y:S02]  /*0140*/  IMAD.IADD R11, R10, 0x1, -R11 ;  /* 0x000000010a0b7824 */ /* 0x000fe400078e0a0b */
[----:B------:R-:W3:Y:S02]  /*0150*/  LDG.E.EL.64 R6, desc[UR4][R6.64] ;  /* 0x0000000406067981 */ /* 0x000ee4000c2e1b00 */
[----:B-1----:R-:W-:-:S06]  /*0160*/  IMAD.WIDE R4, R11, 0x8, R4 ;  /* 0x000000080b047825 */ /* 0x002fcc00078e0204 */
[----:B------:R-:W4:Y:S01]  /*0170*/  LDG.E.EL.64 R4, desc[UR4][R4.64] ;  /* 0x0000000404047981 */ /* 0x000f22000c2e1b00 */
[----:B------:R-:W-:-:S04]  /*0180*/  SHF.R.S32.HI R3, RZ, 0x18, R3 ;  /* 0x00000018ff037819 */ /* 0x000fc80000011403 */
[----:B------:R-:W-:Y:S02]  /*0190*/  SGXT R3, R3, 0x1 ;  /* 0x000000010303781a */ /* 0x000fe40000000200 */
[----:B--2---:R-:W-:Y:S02]  /*01a0*/  SHF.R.U32.HI R13, RZ, 0x1d, R9 ;  /* 0x0000001dff0d7819 */ /* 0x004fe40000011609 */
[----:B---3--:R-:W-:Y:S02]  /*01b0*/  SHF.R.U32.HI R11, RZ, 0x1d, R7 ;  /* 0x0000001dff0b7819 */ /* 0x008fe40000011607 */
[----:B------:R-:W-:Y:S02]  /*01c0*/  LOP3.LUT R13, R13, 0x4, RZ, 0xc0, !PT ;  /* 0x000000040d0d7812 */ /* 0x000fe400078ec0ff */
[----:B------:R-:W-:Y:S02]  /*01d0*/  LOP3.LUT R11, R11, 0x4, RZ, 0xc0, !PT ;  /* 0x000000040b0b7812 */ /* 0x000fe400078ec0ff */
[----:B------:R-:W-:-:S02]  /*01e0*/  IADD3 R14, P0, R8, R13, RZ ;  /* 0x0000000d080e7210 */ /* 0x000fc40007f1e0ff */
[----:B------:R-:W-:Y:S02]  /*01f0*/  LEA.HI R8, R3, R0, RZ, 0x6 ;  /* 0x0000000003087211 */ /* 0x000fe400078f30ff */
[----:B------:R-:W-:Y:S01]  /*0200*/  IADD3 R12, P1, R6, R11, RZ ;  /* 0x0000000b060c7210 */ /* 0x000fe20007f3e0ff */
[----:B------:R-:W-:Y:S01]  /*0210*/  IMAD.X R9, RZ, RZ, R9, P0 ;  /* 0x000000ffff097224 */ /* 0x000fe200000e0609 */
[----:B------:R-:W-:Y:S02]  /*0220*/  SHF.R.S32.HI R10, RZ, 0x6, R8 ;  /* 0x00000006ff0a7819 */ /* 0x000fe40000011408 */
[----:B----4-:R-:W-:Y:S01]  /*0230*/  SHF.R.U32.HI R15, RZ, 0x1d, R5 ;  /* 0x0000001dff0f7819 */ /* 0x010fe20000011605 */
[----:B------:R-:W-:Y:S01]  /*0240*/  IMAD.X R13, RZ, RZ, R7, P1 ;  /* 0x000000ffff0d7224 */ /* 0x000fe200008e0607 */
[----:B------:R-:W-:Y:S02]  /*0250*/  LEA.HI R7, R10, R10, RZ, 0x7 ;  /* 0x0000000a0a077211 */ /* 0x000fe400078f38ff */
[----:B------:R-:W-:-:S02]  /*0260*/  LOP3.LUT R15, R15, 0x4, RZ, 0xc0, !PT ;  /* 0x000000040f0f7812 */ /* 0x000fc400078ec0ff */
[----:B------:R-:W-:Y:S02]  /*0270*/  LOP3.LUT R11, R7, 0xffffff80, RZ, 0xc0, !PT ;  /* 0xffffff80070b7812 */ /* 0x000fe400078ec0ff */
[----:B------:R-:W-:Y:S02]  /*0280*/  IADD3 R15, P0, R4, R15, RZ ;  /* 0x0000000f040f7210 */ /* 0x000fe40007f1e0ff */
[----:B------:R-:W-:Y:S01]  /*0290*/  LEA R8, P1, R14, UR6, 0x9 ;  /* 0x000000060e087c11 */ /* 0x000fe2000f8248ff */
[----:B------:R-:W-:Y:S01]  /*02a0*/  IMAD.IADD R11, R10, 0x1, -R11 ;  /* 0x000000010a0b7824 */ /* 0x000fe200078e0a0b */
[----:B------:R-:W-:Y:S01]  /*02b0*/  LEA R6, P2, R12, UR6, 0x9 ;  /* 0x000000060c067c11 */ /* 0x000fe2000f8448ff */
[----:B------:R-:W-:Y:S01]  /*02c0*/  IMAD.X R10, RZ, RZ, R5, P0 ;  /* 0x000000ffff0a7224 */ /* 0x000fe200000e0605 */
[----:B------:R-:W-:Y:S01]  /*02d0*/  LEA.HI.X R9, R14, UR7, R9, 0x9, P1 ;  /* 0x000000070e097c11 */ /* 0x000fe200088f4c09 */
[----:B------:R-:W1:Y:S01]  /*02e0*/  LDC.64 R4, c[0x0][0x230] ;  /* 0x00008c00ff047b82 */ /* 0x000e620000000a00 */
[----:B------:R-:W-:-:S02]  /*02f0*/  LEA.HI.X R7, R12, UR7, R13, 0x9, P2 ;  /* 0x000000070c077c11 */ /* 0x000fc400090f4c0d */
[----:B------:R-:W-:Y:S01]  /*0300*/  LEA.HI R3, R3, R0, RZ, 0xd ;  /* 0x0000000003037211 */ /* 0x000fe200078f68ff */
[----:B------:R-:W-:Y:S01]  /*0310*/  IMAD.WIDE R8, R11, 0x4, R8 ;  /* 0x000000040b087825 */ /* 0x000fe200078e0208 */
[----:B------:R-:W-:Y:S02]  /*0320*/  SHF.L.U64.HI R13, R15, 0xb, R10 ;  /* 0x0000000b0f0d7819 */ /* 0x000fe4000001020a */
[----:B------:R-:W-:Y:S01]  /*0330*/  SHF.R.S32.HI R3, RZ, 0xd, R3 ;  /* 0x0000000dff037819 */ /* 0x000fe20000011403 */
[----:B------:R-:W-:-:S04]  /*0340*/  IMAD.WIDE R6, R11, 0x4, R6 ;  /* 0x000000040b067825 */ /* 0x000fc800078e0206 */
[----:B------:R-:W-:Y:S02]  /*0350*/  IMAD.SHL.U32 R11, R15, 0x800, RZ ;  /* 0x000008000f0b7824 */ /* 0x000fe400078e00ff */
[----:B------:R-:W-:-:S03]  /*0360*/  IMAD.SHL.U32 R3, R3, 0x800, RZ ;  /* 0x0000080003037824 */ /* 0x000fc600078e00ff */
[----:B------:R-:W-:Y:S02]  /*0370*/  IADD3 R8, P0, R8, R11, RZ ;  /* 0x0000000b08087210 */ /* 0x000fe40007f1e0ff */
[----:B------:R-:W-:-:S03]  /*0380*/  IADD3 R10, P1, R6, R11, RZ ;  /* 0x0000000b060a7210 */ /* 0x000fc60007f3e0ff */
[--C-:B------:R-:W-:Y:S02]  /*0390*/  IMAD.X R9, R9, 0x1, R13.reuse, P0 ;  /* 0x0000000109097824 */ /* 0x100fe400000e060d */
[----:B------:R-:W-:Y:S02]  /*03a0*/  IMAD.X R11, R7, 0x1, R13, P1 ;  /* 0x00000001070b7824 */ /* 0x000fe400008e060d */
[----:B------:R-:W-:-:S04]  /*03b0*/  IMAD.WIDE R6, R3, 0x4, R8 ;  /* 0x0000000403067825 */ /* 0x000fc800078e0208 */
[----:B------:R-:W-:Y:S02]  /*03c0*/  IMAD.WIDE R8, R3, 0x4, R10 ;  /* 0x0000000403087825 */ /* 0x000fe400078e020a */
[----:B------:R-:W2:Y:S02]  /*03d0*/  LDG.E.EL R7, desc[UR4][R6.64] ;  /* 0x0000000406077981 */ /* 0x000ea4000c2e1900 */
[----:B-1----:R-:W-:Y:S02]  /*03e0*/  IMAD.WIDE R4, R2, 0x4, R4 ;  /* 0x0000000402047825 */ /* 0x002fe400078e0204 */
[----:B------:R-:W2:Y:S01]  /*03f0*/  LDG.E.EL R8, desc[UR4][R8.64] ;  /* 0x0000000408087981 */ /* 0x000ea2000c2e1900 */
[----:B------:R-:W1:Y:S03]  /*0400*/  LDC.64 R2, c[0x0][0x238] ;  /* 0x00008e00ff027b82 */ /* 0x000e660000000a00 */
[----:B------:R-:W3:Y:S01]  /*0410*/  LDG.E.EL R4, desc[UR4][R4.64] ;  /* 0x0000000404047981 */ /* 0x000ee2000c2e1900 */
[----:B-1----:R-:W-:-:S04]  /*0420*/  IMAD.WIDE R2, R0, 0x4, R2 ;  /* 0x0000000400027825 */ /* 0x002fc800078e0202 */
[----:B--2---:R-:W-:-:S04]  /*0430*/  FADD R10, -R7, R8 ;  /* 0x00000008070a7221 */ /* 0x004fc80000000100 */
[----:B---3--:R-:W-:-:S05]  /*0440*/  FFMA R11, R4, R10, R7 ;  /* 0x0000000a040b7223 */ /* 0x008fca0000000007 */
[----:B------:R-:W-:Y:S01]  /*0450*/  STG.E desc[UR4][R2.64], R11 ;  /* 0x0000000b02007986 */ /* 0x000fe2000c101904 */
[----:B------:R-:W-:Y:S05]  /*0460*/  EXIT ;  /* 0x000000000000794d */ /* 0x000fea0003800000 */
.L_x_0:
[----:B------:R-:W-:-:S00]  /*0470*/  BRA `(.L_x_0) ;  /* 0xfffffffc00fc7947 */ /* 0x000fc0000383ffff */
[----:B------:R-:W-:-:S00]  /*0480*/  NOP ;  /* 0x0000000000007918 */ /* 0x000fc00000000000 */
[----:B------:R-:W-:-:S00]  /*0490*/  NOP ;  /* 0x0000000000007918 */ /* 0x000fc00000000000 */
[----:B------:R-:W-:-:S00]  /*04a0*/  NOP ;  /* 0x0000000000007918 */ /* 0x000fc00000000000 */
[----:B------:R-:W-:-:S00]  /*04b0*/  NOP ;  /* 0x0000000000007918 */ /* 0x000fc00000000000 */
[----:B------:R-:W-:-:S00]  /*04c0*/  NOP ;  /* 0x0000000000007918 */ /* 0x000fc00000000000 */
[----:B------:R-:W-:-:S00]  /*04d0*/  NOP ;  /* 0x0000000000007918 */ /* 0x000fc00000000000 */
[----:B------:R-:W-:-:S00]  /*04e0*/  NOP ;  /* 0x0000000000007918 */ /* 0x000fc00000000000 */
[----:B------:R-:W-:-:S00]  /*04f0*/  NOP ;  /* 0x0000000000007918 */ /* 0x000fc00000000000 */
.L_x_1:


//--------------------- .nv.constant0.triton_poi_fused__unsafe_index_add_mul_sub_34 --------------------------
	.section	.nv.constant0.triton_poi_fused__unsafe_index_add_mul_sub_34,"a",@progbits
	.sectionflags	@""
	.align	4
.nv.constant0.triton_poi_fused__unsafe_index_add_mul_sub_34:
	.zero		580
